//
// Generated by NVIDIA NVVM Compiler
//
// Compiler Build ID: CL-36424714
// Cuda compilation tools, release 13.0, V13.0.88
// Based on NVVM 20.0.0
//

.version 9.0
.target sm_100
.address_size 64

	// .globl	_Z3addPKdS0_Pd
.extern .func  (.param .b32 func_retval0) vprintf
(
	.param .b64 vprintf_param_0,
	.param .b64 vprintf_param_1
)
;
.global .align 1 .b8 $str[10] = {37, 102, 43, 37, 102, 61, 37, 102, 10};

.visible .entry _Z3addPKdS0_Pd(
	.param .u64 .ptr .align 1 _Z3addPKdS0_Pd_param_0,
	.param .u64 .ptr .align 1 _Z3addPKdS0_Pd_param_1,
	.param .u64 .ptr .align 1 _Z3addPKdS0_Pd_param_2
)
{
	.local .align 8 .b8 	__local_depot0[24];
	.reg .b64 	%SP;
	.reg .b64 	%SPL;
	.reg .pred 	%p<2>;
	.reg .b32 	%r<7>;
	.reg .b64 	%rd<15>;
	.reg .b64 	%fd<8>;

	mov.u64 	%SPL, __local_depot0;
	cvta.local.u64 	%SP, %SPL;
	ld.param.u64 	%rd3, [_Z3addPKdS0_Pd_param_0];
	ld.param.u64 	%rd4, [_Z3addPKdS0_Pd_param_1];
	ld.param.u64 	%rd5, [_Z3addPKdS0_Pd_param_2];
	cvta.to.global.u64 	%rd6, %rd5;
	cvta.to.global.u64 	%rd7, %rd4;
	cvta.to.global.u64 	%rd8, %rd3;
	mov.u32 	%r1, %ntid.x;
	mov.u32 	%r2, %ctaid.x;
	mov.u32 	%r3, %tid.x;
	mad.lo.s32 	%r4, %r1, %r2, %r3;
	mul.wide.s32 	%rd9, %r4, 8;
	add.s64 	%rd1, %rd8, %rd9;
	ld.global.f64 	%fd2, [%rd1];
	add.s64 	%rd2, %rd7, %rd9;
	ld.global.f64 	%fd3, [%rd2];
	add.f64 	%fd1, %fd2, %fd3;
	add.s64 	%rd10, %rd6, %rd9;
	st.global.f64 	[%rd10], %fd1;
	add.f64 	%fd4, %fd1, 0dC00C8F5C28F5C28F;
	abs.f64 	%fd5, %fd4;
	setp.leu.f64 	%p1, %fd5, 0d3EE4F8B588E368F1;
	@%p1 bra 	$L__BB0_2;
	add.u64 	%rd11, %SP, 0;
	add.u64 	%rd12, %SPL, 0;
	ld.global.f64 	%fd6, [%rd1];
	ld.global.f64 	%fd7, [%rd2];
	st.local.f64 	[%rd12], %fd6;
	st.local.f64 	[%rd12+8], %fd7;
	st.local.f64 	[%rd12+16], %fd1;
	mov.u64 	%rd13, $str;
	cvta.global.u64 	%rd14, %rd13;
	{ // callseq 0, 0
	.param .b64 param0;
	st.param.b64 	[param0], %rd14;
	.param .b64 param1;
	st.param.b64 	[param1], %rd11;
	.param .b32 retval0;
	call.uni (retval0), 
	vprintf, 
	(
	param0, 
	param1
	);
	ld.param.b32 	%r5, [retval0];
	} // callseq 0
$L__BB0_2:
	ret;

}


// ===== COMPILED SASS (sm_100) =====

	.target	sm_100

	.elftype	@"ET_EXEC"


//--------------------- .note.nv.tkinfo           --------------------------
	.section	.note.nv.tkinfo,"",@"SHT_NOTE"
	.sectionflags	@"SHF_NOTE_NV_TKINFO"
	.tkinfo
        /*0018*/ 	.word	0x00000002
        /*0030*/ 	.string	""
        /*0030*/ 	.string	"ptxas"
        /*0030*/ 	.string	"Cuda compilation tools, release 13.0, V13.0.88"
        /*0030*/ 	.string	"Build cuda_13.0.r13.0/compiler.36424714_0"
        /*0030*/ 	.string	"-arch sm_100 -m 64 "



//--------------------- .note.nv.cuinfo           --------------------------
	.section	.note.nv.cuinfo,"",@"SHT_NOTE"
	.sectionflags	@"SHF_NOTE_NV_CUINFO"
        /*0018*/ 	.short	0x0002
        /*001a*/ 	.short	0x0064
        /*001c*/ 	.short	0x0082
	.zero		2


//--------------------- .nv.info                  --------------------------
	.section	.nv.info,"",@"SHT_CUDA_INFO"
	.align	4


	//----- nvinfo : EIATTR_REGCOUNT
	.align		4
        /*0000*/ 	.byte	0x04, 0x2f
        /*0002*/ 	.short	(.L_2 - .L_1)
	.align		4
.L_1:
        /*0004*/ 	.word	index@(_Z3addPKdS0_Pd)
        /*0008*/ 	.word	0x00000018


	//----- nvinfo : EIATTR_FRAME_SIZE
	.align		4
.L_2:
        /*000c*/ 	.byte	0x04, 0x11
        /*000e*/ 	.short	(.L_4 - .L_3)
	.align		4
.L_3:
        /*0010*/ 	.word	index@(_Z3addPKdS0_Pd)
        /*0014*/ 	.word	0x00000018


	//----- nvinfo : EIATTR_MIN_STACK_SIZE
	.align		4
.L_4:
        /*0018*/ 	.byte	0x04, 0x12
        /*001a*/ 	.short	(.L_6 - .L_5)
	.align		4
.L_5:
        /*001c*/ 	.word	index@(_Z3addPKdS0_Pd)
        /*0020*/ 	.word	0x00000018
.L_6:


//--------------------- .nv.compat                --------------------------
	.section	.nv.compat,"",@"SHT_CUDA_COMPAT_INFO"
	.align	4
        /*0000*/ 	.byte	0x02, 0x09, 0x00, 0x00, 0x02, 0x02, 0x01, 0x00, 0x02, 0x05, 0x05, 0x00, 0x03, 0x07, 0x01, 0x01
        /*0010*/ 	.byte	0x02, 0x03, 0x00, 0x00, 0x02, 0x06, 0x01, 0x00, 0x04, 0x0b, 0x08, 0x00, 0x01, 0x00, 0x00, 0x00
        /*0020*/ 	.byte	0x00, 0x00, 0x00, 0x00


//--------------------- .nv.info._Z3addPKdS0_Pd   --------------------------
	.section	.nv.info._Z3addPKdS0_Pd,"",@"SHT_CUDA_INFO"
	.sectionflags	@""
	.align	4


	//----- nvinfo : EIATTR_CUDA_API_VERSION
	.align		4
        /*0000*/ 	.byte	0x04, 0x37
        /*0002*/ 	.short	(.L_8 - .L_7)
.L_7:
        /*0004*/ 	.word	0x00000082


	//----- nvinfo : EIATTR_KPARAM_INFO
	.align		4
.L_8:
        /*0008*/ 	.byte	0x04, 0x17
        /*000a*/ 	.short	(.L_10 - .L_9)
.L_9:
        /*000c*/ 	.word	0x00000000
        /*0010*/ 	.short	0x0002
        /*0012*/ 	.short	0x0010
        /*0014*/ 	.byte	0x00, 0xf5, 0x21, 0x00


	//----- nvinfo : EIATTR_KPARAM_INFO
	.align		4
.L_10:
        /*0018*/ 	.byte	0x04, 0x17
        /*001a*/ 	.short	(.L_12 - .L_11)
.L_11:
        /*001c*/ 	.word	0x00000000
        /*0020*/ 	.short	0x0001
        /*0022*/ 	.short	0x0008
        /*0024*/ 	.byte	0x00, 0xf5, 0x21, 0x00


	//----- nvinfo : EIATTR_KPARAM_INFO
	.align		4
.L_12:
        /*0028*/ 	.byte	0x04, 0x17
        /*002a*/ 	.short	(.L_14 - .L_13)
.L_13:
        /*002c*/ 	.word	0x00000000
        /*0030*/ 	.short	0x0000
        /*0032*/ 	.short	0x0000
        /*0034*/ 	.byte	0x00, 0xf5, 0x21, 0x00


	//----- nvinfo : EIATTR_SPARSE_MMA_MASK
	.align		4
.L_14:
        /*0038*/ 	.byte	0x03, 0x50
        /*003a*/ 	.short	0x0000


	//----- nvinfo : EIATTR_MAXREG_COUNT
	.align		4
        /*003c*/ 	.byte	0x03, 0x1b
        /*003e*/ 	.short	0x00ff


	//----- nvinfo : EIATTR_EXTERNS
	.align		4
        /*0040*/ 	.byte	0x04, 0x0f
        /*0042*/ 	.short	(.L_16 - .L_15)


	//   ....[0]....
	.align		4
.L_15:
        /*0044*/ 	.word	index@(vprintf)


	//----- nvinfo : EIATTR_MERCURY_ISA_VERSION
	.align		4
.L_16:
        /*0048*/ 	.byte	0x03, 0x5f
        /*004a*/ 	.short	0x0101


	//----- nvinfo : EIATTR_VRC_CTA_INIT_COUNT
	.align		4
        /*004c*/ 	.byte	0x02, 0x4a
	.zero		1
	.zero		1


	//----- nvinfo : EIATTR_SYSCALL_OFFSETS
	.align		4
        /*0050*/ 	.byte	0x04, 0x46
        /*0052*/ 	.short	(.L_18 - .L_17)


	//   ....[0]....
.L_17:
        /*0054*/ 	.word	0x00000270


	//----- nvinfo : EIATTR_EXIT_INSTR_OFFSETS
	.align		4
.L_18:
        /*0058*/ 	.byte	0x04, 0x1c
        /*005a*/ 	.short	(.L_20 - .L_19)


	//   ....[0]....
.L_19:
        /*005c*/ 	.word	0x000001b0


	//   ....[1]....
        /*0060*/ 	.word	0x00000280


	//----- nvinfo : EIATTR_CRS_STACK_SIZE
	.align		4
.L_20:
        /*0064*/ 	.byte	0x04, 0x1e
        /*0066*/ 	.short	(.L_22 - .L_21)
.L_21:
        /*0068*/ 	.word	0x00000000


	//----- nvinfo : EIATTR_CBANK_PARAM_SIZE
	.align		4
.L_22:
        /*006c*/ 	.byte	0x03, 0x19
        /*006e*/ 	.short	0x0018


	//----- nvinfo : EIATTR_PARAM_CBANK
	.align		4
        /*0070*/ 	.byte	0x04, 0x0a
        /*0072*/ 	.short	(.L_24 - .L_23)
	.align		4
.L_23:
        /*0074*/ 	.word	index@(.nv.constant0._Z3addPKdS0_Pd)
        /*0078*/ 	.short	0x0380
        /*007a*/ 	.short	0x0018


	//----- nvinfo : EIATTR_SW_WAR
	.align		4
.L_24:
        /*007c*/ 	.byte	0x04, 0x36
        /*007e*/ 	.short	(.L_26 - .L_25)
.L_25:
        /*0080*/ 	.word	0x00000008
.L_26:


//--------------------- .nv.callgraph             --------------------------
	.section	.nv.callgraph,"",@"SHT_CUDA_CALLGRAPH"
	.align	4
	.sectionentsize	8
	.align		4
        /*0000*/ 	.word	0x00000000
	.align		4
        /*0004*/ 	.word	0xffffffff
	.align		4
        /*0008*/ 	.word	index@(_Z3addPKdS0_Pd)
	.align		4
        /*000c*/ 	.word	index@(vprintf)
	.align		4
        /*0010*/ 	.word	0x00000000
	.align		4
        /*0014*/ 	.word	0xfffffffe
	.align		4
        /*0018*/ 	.word	0x00000000
	.align		4
        /*001c*/ 	.word	0xfffffffd
	.align		4
        /*0020*/ 	.word	0x00000000
	.align		4
        /*0024*/ 	.word	0xfffffffc


//--------------------- .nv.constant4             --------------------------
	.section	.nv.constant4,"a",@progbits
	.align	8
	.align		8
.nv.constant4:
        /*0000*/ 	.dword	vprintf
	.align		8
        /*0008*/ 	.dword	$str


//--------------------- .text._Z3addPKdS0_Pd      --------------------------
	.section	.text._Z3addPKdS0_Pd,"ax",@progbits
	.align	128
        .global         _Z3addPKdS0_Pd
        .type           _Z3addPKdS0_Pd,@function
        .size           _Z3addPKdS0_Pd,(.L_x_2 - _Z3addPKdS0_Pd)
        .other          _Z3addPKdS0_Pd,@"STO_CUDA_ENTRY STV_DEFAULT"
_Z3addPKdS0_Pd:
.text._Z3addPKdS0_Pd:
[----:B------:R-:W0:Y:S01]  /*0000*/  LDC R1, c[0x0][0x37c] ;  /* 0x0000df00ff017b82 */ /* 0x000e220000000800 */
[----:B------:R-:W1:Y:S07]  /*0010*/  S2R R7, SR_CTAID.X ;  /* 0x0000000000077919 */ /* 0x000e6e0000002500 */
[----:B------:R-:W2:Y:S01]  /*0020*/  LDC.64 R2, c[0x0][0x380] ;  /* 0x0000e000ff027b82 */ /* 0x000ea20000000a00 */
[----:B------:R-:W3:Y:S01]  /*0030*/  LDCU UR7, c[0x0][0x2fc] ;  /* 0x00005f80ff0777ac */ /* 0x000ee20008000800 */
[----:B0-----:R-:W-:Y:S01]  /*0040*/  IADD3 R1, PT, PT, R1, -0x18, RZ ;  /* 0xffffffe801017810 */ /* 0x001fe20007ffe0ff */
[----:B------:R-:W1:Y:S01]  /*0050*/  S2R R0, SR_TID.X ;  /* 0x0000000000007919 */ /* 0x000e620000002100 */
[----:B------:R-:W1:Y:S04]  /*0060*/  LDCU UR6, c[0x0][0x360] ;  /* 0x00006c00ff0677ac */ /* 0x000e680008000800 */
[----:B------:R-:W0:Y:S01]  /*0070*/  LDC.64 R8, c[0x0][0x388] ;  /* 0x0000e200ff087b82 */ /* 0x000e220000000a00 */
[----:B------:R-:W4:Y:S07]  /*0080*/  LDCU.64 UR4, c[0x0][0x358] ;  /* 0x00006b00ff0477ac */ /* 0x000f2e0008000a00 */
[----:B------:R-:W5:Y:S01]  /*0090*/  LDC.64 R12, c[0x0][0x390] ;  /* 0x0000e400ff0c7b82 */ /* 0x000f620000000a00 */
[----:B-1----:R-:W-:-:S04]  /*00a0*/  IMAD R7, R7, UR6, R0 ;  /* 0x0000000607077c24 */ /* 0x002fc8000f8e0200 */
[----:B--2---:R-:W-:-:S04]  /*00b0*/  IMAD.WIDE R2, R7, 0x8, R2 ;  /* 0x0000000807027825 */ /* 0x004fc800078e0202 */
[----:B0-----:R-:W-:Y:S01]  /*00c0*/  IMAD.WIDE R8, R7, 0x8, R8 ;  /* 0x0000000807087825 */ /* 0x001fe200078e0208 */
[----:B----4-:R-:W2:Y:S04]  /*00d0*/  LDG.E.64 R10, desc[UR4][R2.64] ;  /* 0x00000004020a7981 */ /* 0x010ea8000c1e1b00 */
[----:B------:R-:W2:Y:S01]  /*00e0*/  LDG.E.64 R4, desc[UR4][R8.64] ;  /* 0x0000000408047981 */ /* 0x000ea2000c1e1b00 */
[----:B------:R-:W-:Y:S01]  /*00f0*/  UMOV UR8, 0x28f5c28f ;  /* 0x28f5c28f00087882 */ /* 0x000fe20000000000 */
[----:B------:R-:W-:Y:S01]  /*0100*/  UMOV UR9, 0x400c8f5c ;  /* 0x400c8f5c00097882 */ /* 0x000fe20000000000 */
[----:B------:R-:W0:Y:S02]  /*0110*/  LDCU UR6, c[0x0][0x2f8] ;  /* 0x00005f00ff0677ac */ /* 0x000e240008000800 */
[----:B0-----:R-:W-:Y:S01]  /*0120*/  IADD3 R6, P1, PT, R1, UR6, RZ ;  /* 0x0000000601067c10 */ /* 0x001fe2000ff3e0ff */
[----:B--2---:R-:W-:-:S08]  /*0130*/  DADD R10, R10, R4 ;  /* 0x000000000a0a7229 */ /* 0x004fd00000000004 */
[----:B------:R-:W-:Y:S01]  /*0140*/  DADD R4, R10, -UR8 ;  /* 0x800000080a047e29 */ /* 0x000fe20008000000 */
[----:B------:R-:W-:Y:S01]  /*0150*/  UMOV UR8, 0x88e368f1 ;  /* 0x88e368f100087882 */ /* 0x000fe20000000000 */
[----:B------:R-:W-:-:S06]  /*0160*/  UMOV UR9, 0x3ee4f8b5 ;  /* 0x3ee4f8b500097882 */ /* 0x000fcc0000000000 */
[----:B------:R-:W-:Y:S01]  /*0170*/  DSETP.GT.AND P0, PT, |R4|, UR8, PT ;  /* 0x0000000804007e2a */ /* 0x000fe2000bf04200 */
[----:B-----5:R-:W-:Y:S01]  /*0180*/  IMAD.WIDE R4, R7, 0x8, R12 ;  /* 0x0000000807047825 */ /* 0x020fe200078e020c */
[----:B---3--:R-:W-:-:S04]  /*0190*/  IADD3.X R7, PT, PT, RZ, UR7, RZ, P1, !PT ;  /* 0x00000007ff077c10 */ /* 0x008fc80008ffe4ff */
[----:B------:R0:W-:Y:S08]  /*01a0*/  STG.E.64 desc[UR4][R4.64], R10 ;  /* 0x0000000a04007986 */ /* 0x0001f0000c101b04 */
[----:B------:R-:W-:Y:S05]  /*01b0*/  @!P0 EXIT ;  /* 0x000000000000894d */ /* 0x000fea0003800000 */
[----:B------:R-:W2:Y:S04]  /*01c0*/  LDG.E.64 R2, desc[UR4][R2.64] ;  /* 0x0000000402027981 */ /* 0x000ea8000c1e1b00 */
[----:B------:R-:W3:Y:S01]  /*01d0*/  LDG.E.64 R8, desc[UR4][R8.64] ;  /* 0x0000000408087981 */ /* 0x000ee2000c1e1b00 */
[----:B------:R-:W-:Y:S01]  /*01e0*/  MOV R0, 0x0 ;  /* 0x0000000000007802 */ /* 0x000fe20000000f00 */
[----:B------:R-:W0:Y:S02]  /*01f0*/  LDCU.64 UR4, c[0x4][0x8] ;  /* 0x01000100ff0477ac */ /* 0x000e240008000a00 */
[----:B------:R1:W-:Y:S01]  /*0200*/  STL.64 [R1+0x10], R10 ;  /* 0x0000100a01007387 */ /* 0x0003e20000100a00 */
[----:B------:R1:W4:Y:S01]  /*0210*/  LDC.64 R12, c[0x4][R0] ;  /* 0x01000000000c7b82 */ /* 0x0003220000000a00 */
[----:B0-----:R-:W-:-:S02]  /*0220*/  MOV R4, UR4 ;  /* 0x0000000400047c02 */ /* 0x001fc40008000f00 */
[----:B------:R-:W-:Y:S01]  /*0230*/  MOV R5, UR5 ;  /* 0x0000000500057c02 */ /* 0x000fe20008000f00 */
[----:B--2---:R1:W-:Y:S04]  /*0240*/  STL.64 [R1], R2 ;  /* 0x0000000201007387 */ /* 0x0043e80000100a00 */
[----:B---34-:R1:W-:Y:S02]  /*0250*/  STL.64 [R1+0x8], R8 ;  /* 0x0000080801007387 */ /* 0x0183e40000100a00 */
[----:B------:R-:W-:-:S07]  /*0260*/  LEPC R20, `(.L_x_0) ;  /* 0x000000001014794e */ /* 0x000fce0000000000 */
[----:B-1----:R-:W-:Y:S05]  /*0270*/  CALL.ABS.NOINC R12 ;  /* 0x000000000c007343 */ /* 0x002fea0003c00000 */
.L_x_0:
[----:B------:R-:W-:Y:S05]  /*0280*/  EXIT ;  /* 0x000000000000794d */ /* 0x000fea0003800000 */
.L_x_1:
[----:B------:R-:W-:-:S00]  /*0290*/  BRA `(.L_x_1) ;  /* 0xfffffffc00fc7947 */ /* 0x000fc0000383ffff */
[----:B------:R-:W-:-:S00]  /*02a0*/  NOP ;  /* 0x0000000000007918 */ /* 0x000fc00000000000 */
        /* <DEDUP_REMOVED lines=13> */
.L_x_2:


//--------------------- .nv.global.init           --------------------------
	.section	.nv.global.init,"aw",@progbits
.nv.global.init:
	.type		$str,@object
	.size		$str,(.L_0 - $str)
$str:
        /*0000*/ 	.byte	0x25, 0x66, 0x2b, 0x25, 0x66, 0x3d, 0x25, 0x66, 0x0a, 0x00
.L_0:


//--------------------- .nv.shared.reserved.0     --------------------------
	.section	.nv.shared.reserved.0,"aw",@nobits
	.weak		__nv_reservedSMEM_offset_0_alias
	.size		__nv_reservedSMEM_offset_0_alias, 0, 64
	.other		__nv_reservedSMEM_offset_0_alias,@"STO_CUDA_RESERVED_SHARED STV_DEFAULT"
__nv_reservedSMEM_offset_0_alias:
	.zero		0
	.zero		64


//--------------------- .nv.constant0._Z3addPKdS0_Pd --------------------------
	.section	.nv.constant0._Z3addPKdS0_Pd,"a",@progbits
	.sectionflags	@""
	.align	4
.nv.constant0._Z3addPKdS0_Pd:
	.zero		920


//--------------------- SYMBOLS --------------------------

	.type		.nv.reservedSmem.offset0,@object
	.size		.nv.reservedSmem.offset0,0x4
	.type		vprintf,@function
